//
// Generated by NVIDIA NVVM Compiler
//
// Compiler Build ID: CL-36424714
// Cuda compilation tools, release 13.0, V13.0.88
// Based on NVVM 20.0.0
//

.version 9.0
.target sm_100
.address_size 64

	// .globl	_Z3addPiS_iS_

.visible .entry _Z3addPiS_iS_(
	.param .u64 .ptr .align 1 _Z3addPiS_iS__param_0,
	.param .u64 .ptr .align 1 _Z3addPiS_iS__param_1,
	.param .u32 _Z3addPiS_iS__param_2,
	.param .u64 .ptr .align 1 _Z3addPiS_iS__param_3
)
{
	.reg .pred 	%p<10>;
	.reg .b32 	%r<128>;
	.reg .b64 	%rd<26>;

	ld.param.u64 	%rd7, [_Z3addPiS_iS__param_0];
	ld.param.u64 	%rd8, [_Z3addPiS_iS__param_1];
	ld.param.u32 	%r22, [_Z3addPiS_iS__param_2];
	ld.param.u64 	%rd9, [_Z3addPiS_iS__param_3];
	cvta.to.global.u64 	%rd1, %rd8;
	cvta.to.global.u64 	%rd2, %rd7;
	cvta.to.global.u64 	%rd3, %rd9;
	setp.lt.s32 	%p1, %r22, 1;
	@%p1 bra 	$L__BB0_13;
	mov.u32 	%r24, %tid.x;
	mov.u32 	%r25, %ntid.x;
	mov.u32 	%r26, %ctaid.x;
	mad.lo.s32 	%r27, %r26, %r25, %r24;
	mul.lo.s32 	%r1, %r22, %r27;
	and.b32  	%r2, %r22, 15;
	setp.lt.u32 	%p2, %r22, 16;
	mov.b32 	%r124, 0;
	@%p2 bra 	$L__BB0_4;
	and.b32  	%r124, %r22, 2147483632;
	neg.s32 	%r122, %r124;
	add.s64 	%rd4, %rd3, 32;
	add.s64 	%rd5, %rd2, 32;
	add.s64 	%rd6, %rd1, 32;
	mov.u32 	%r121, %r1;
$L__BB0_3:
	.pragma "nounroll";
	mul.wide.s32 	%rd10, %r121, 4;
	add.s64 	%rd11, %rd4, %rd10;
	add.s64 	%rd12, %rd5, %rd10;
	add.s64 	%rd13, %rd6, %rd10;
	mov.b32 	%r28, 0;
	st.global.u32 	[%rd11+-32], %r28;
	ld.global.u32 	%r29, [%rd12+-32];
	ld.global.u32 	%r30, [%rd13+-32];
	add.s32 	%r31, %r30, %r29;
	st.global.u32 	[%rd11+-32], %r31;
	st.global.u32 	[%rd11+-28], %r28;
	ld.global.u32 	%r32, [%rd12+-28];
	ld.global.u32 	%r33, [%rd13+-28];
	add.s32 	%r34, %r33, %r32;
	st.global.u32 	[%rd11+-28], %r34;
	st.global.u32 	[%rd11+-24], %r28;
	ld.global.u32 	%r35, [%rd12+-24];
	ld.global.u32 	%r36, [%rd13+-24];
	add.s32 	%r37, %r36, %r35;
	st.global.u32 	[%rd11+-24], %r37;
	st.global.u32 	[%rd11+-20], %r28;
	ld.global.u32 	%r38, [%rd12+-20];
	ld.global.u32 	%r39, [%rd13+-20];
	add.s32 	%r40, %r39, %r38;
	st.global.u32 	[%rd11+-20], %r40;
	st.global.u32 	[%rd11+-16], %r28;
	ld.global.u32 	%r41, [%rd12+-16];
	ld.global.u32 	%r42, [%rd13+-16];
	add.s32 	%r43, %r42, %r41;
	st.global.u32 	[%rd11+-16], %r43;
	st.global.u32 	[%rd11+-12], %r28;
	ld.global.u32 	%r44, [%rd12+-12];
	ld.global.u32 	%r45, [%rd13+-12];
	add.s32 	%r46, %r45, %r44;
	st.global.u32 	[%rd11+-12], %r46;
	st.global.u32 	[%rd11+-8], %r28;
	ld.global.u32 	%r47, [%rd12+-8];
	ld.global.u32 	%r48, [%rd13+-8];
	add.s32 	%r49, %r48, %r47;
	st.global.u32 	[%rd11+-8], %r49;
	st.global.u32 	[%rd11+-4], %r28;
	ld.global.u32 	%r50, [%rd12+-4];
	ld.global.u32 	%r51, [%rd13+-4];
	add.s32 	%r52, %r51, %r50;
	st.global.u32 	[%rd11+-4], %r52;
	st.global.u32 	[%rd11], %r28;
	ld.global.u32 	%r53, [%rd12];
	ld.global.u32 	%r54, [%rd13];
	add.s32 	%r55, %r54, %r53;
	st.global.u32 	[%rd11], %r55;
	st.global.u32 	[%rd11+4], %r28;
	ld.global.u32 	%r56, [%rd12+4];
	ld.global.u32 	%r57, [%rd13+4];
	add.s32 	%r58, %r57, %r56;
	st.global.u32 	[%rd11+4], %r58;
	st.global.u32 	[%rd11+8], %r28;
	ld.global.u32 	%r59, [%rd12+8];
	ld.global.u32 	%r60, [%rd13+8];
	add.s32 	%r61, %r60, %r59;
	st.global.u32 	[%rd11+8], %r61;
	st.global.u32 	[%rd11+12], %r28;
	ld.global.u32 	%r62, [%rd12+12];
	ld.global.u32 	%r63, [%rd13+12];
	add.s32 	%r64, %r63, %r62;
	st.global.u32 	[%rd11+12], %r64;
	st.global.u32 	[%rd11+16], %r28;
	ld.global.u32 	%r65, [%rd12+16];
	ld.global.u32 	%r66, [%rd13+16];
	add.s32 	%r67, %r66, %r65;
	st.global.u32 	[%rd11+16], %r67;
	st.global.u32 	[%rd11+20], %r28;
	ld.global.u32 	%r68, [%rd12+20];
	ld.global.u32 	%r69, [%rd13+20];
	add.s32 	%r70, %r69, %r68;
	st.global.u32 	[%rd11+20], %r70;
	st.global.u32 	[%rd11+24], %r28;
	ld.global.u32 	%r71, [%rd12+24];
	ld.global.u32 	%r72, [%rd13+24];
	add.s32 	%r73, %r72, %r71;
	st.global.u32 	[%rd11+24], %r73;
	st.global.u32 	[%rd11+28], %r28;
	ld.global.u32 	%r74, [%rd12+28];
	ld.global.u32 	%r75, [%rd13+28];
	add.s32 	%r76, %r75, %r74;
	st.global.u32 	[%rd11+28], %r76;
	add.s32 	%r122, %r122, 16;
	add.s32 	%r121, %r121, 16;
	setp.ne.s32 	%p3, %r122, 0;
	@%p3 bra 	$L__BB0_3;
$L__BB0_4:
	setp.eq.s32 	%p4, %r2, 0;
	@%p4 bra 	$L__BB0_13;
	and.b32  	%r10, %r22, 7;
	setp.lt.u32 	%p5, %r2, 8;
	@%p5 bra 	$L__BB0_7;
	add.s32 	%r77, %r124, %r1;
	mul.wide.s32 	%rd14, %r77, 4;
	add.s64 	%rd15, %rd3, %rd14;
	mov.b32 	%r78, 0;
	st.global.u32 	[%rd15], %r78;
	add.s64 	%rd16, %rd2, %rd14;
	ld.global.u32 	%r79, [%rd16];
	add.s64 	%rd17, %rd1, %rd14;
	ld.global.u32 	%r80, [%rd17];
	add.s32 	%r81, %r80, %r79;
	st.global.u32 	[%rd15], %r81;
	st.global.u32 	[%rd15+4], %r78;
	ld.global.u32 	%r82, [%rd16+4];
	ld.global.u32 	%r83, [%rd17+4];
	add.s32 	%r84, %r83, %r82;
	st.global.u32 	[%rd15+4], %r84;
	st.global.u32 	[%rd15+8], %r78;
	ld.global.u32 	%r85, [%rd16+8];
	ld.global.u32 	%r86, [%rd17+8];
	add.s32 	%r87, %r86, %r85;
	st.global.u32 	[%rd15+8], %r87;
	st.global.u32 	[%rd15+12], %r78;
	ld.global.u32 	%r88, [%rd16+12];
	ld.global.u32 	%r89, [%rd17+12];
	add.s32 	%r90, %r89, %r88;
	st.global.u32 	[%rd15+12], %r90;
	st.global.u32 	[%rd15+16], %r78;
	ld.global.u32 	%r91, [%rd16+16];
	ld.global.u32 	%r92, [%rd17+16];
	add.s32 	%r93, %r92, %r91;
	st.global.u32 	[%rd15+16], %r93;
	st.global.u32 	[%rd15+20], %r78;
	ld.global.u32 	%r94, [%rd16+20];
	ld.global.u32 	%r95, [%rd17+20];
	add.s32 	%r96, %r95, %r94;
	st.global.u32 	[%rd15+20], %r96;
	st.global.u32 	[%rd15+24], %r78;
	ld.global.u32 	%r97, [%rd16+24];
	ld.global.u32 	%r98, [%rd17+24];
	add.s32 	%r99, %r98, %r97;
	st.global.u32 	[%rd15+24], %r99;
	st.global.u32 	[%rd15+28], %r78;
	ld.global.u32 	%r100, [%rd16+28];
	ld.global.u32 	%r101, [%rd17+28];
	add.s32 	%r102, %r101, %r100;
	st.global.u32 	[%rd15+28], %r102;
	add.s32 	%r124, %r124, 8;
$L__BB0_7:
	setp.eq.s32 	%p6, %r10, 0;
	@%p6 bra 	$L__BB0_13;
	and.b32  	%r13, %r22, 3;
	setp.lt.u32 	%p7, %r10, 4;
	@%p7 bra 	$L__BB0_10;
	add.s32 	%r103, %r124, %r1;
	mul.wide.s32 	%rd18, %r103, 4;
	add.s64 	%rd19, %rd3, %rd18;
	mov.b32 	%r104, 0;
	st.global.u32 	[%rd19], %r104;
	add.s64 	%rd20, %rd2, %rd18;
	ld.global.u32 	%r105, [%rd20];
	add.s64 	%rd21, %rd1, %rd18;
	ld.global.u32 	%r106, [%rd21];
	add.s32 	%r107, %r106, %r105;
	st.global.u32 	[%rd19], %r107;
	st.global.u32 	[%rd19+4], %r104;
	ld.global.u32 	%r108, [%rd20+4];
	ld.global.u32 	%r109, [%rd21+4];
	add.s32 	%r110, %r109, %r108;
	st.global.u32 	[%rd19+4], %r110;
	st.global.u32 	[%rd19+8], %r104;
	ld.global.u32 	%r111, [%rd20+8];
	ld.global.u32 	%r112, [%rd21+8];
	add.s32 	%r113, %r112, %r111;
	st.global.u32 	[%rd19+8], %r113;
	st.global.u32 	[%rd19+12], %r104;
	ld.global.u32 	%r114, [%rd20+12];
	ld.global.u32 	%r115, [%rd21+12];
	add.s32 	%r116, %r115, %r114;
	st.global.u32 	[%rd19+12], %r116;
	add.s32 	%r124, %r124, 4;
$L__BB0_10:
	setp.eq.s32 	%p8, %r13, 0;
	@%p8 bra 	$L__BB0_13;
	add.s32 	%r127, %r124, %r1;
	neg.s32 	%r126, %r13;
$L__BB0_12:
	.pragma "nounroll";
	mul.wide.s32 	%rd22, %r127, 4;
	add.s64 	%rd23, %rd1, %rd22;
	add.s64 	%rd24, %rd2, %rd22;
	add.s64 	%rd25, %rd3, %rd22;
	mov.b32 	%r117, 0;
	st.global.u32 	[%rd25], %r117;
	ld.global.u32 	%r118, [%rd24];
	ld.global.u32 	%r119, [%rd23];
	add.s32 	%r120, %r119, %r118;
	st.global.u32 	[%rd25], %r120;
	add.s32 	%r127, %r127, 1;
	add.s32 	%r126, %r126, 1;
	setp.ne.s32 	%p9, %r126, 0;
	@%p9 bra 	$L__BB0_12;
$L__BB0_13:
	ret;

}


// ===== COMPILED SASS (sm_100) =====

	.target	sm_100

	.elftype	@"ET_EXEC"


//--------------------- .note.nv.tkinfo           --------------------------
	.section	.note.nv.tkinfo,"",@"SHT_NOTE"
	.sectionflags	@"SHF_NOTE_NV_TKINFO"
	.tkinfo
        /*0018*/ 	.word	0x00000002
        /*0030*/ 	.string	""
        /*0030*/ 	.string	"ptxas"
        /*0030*/ 	.string	"Cuda compilation tools, release 13.0, V13.0.88"
        /*0030*/ 	.string	"Build cuda_13.0.r13.0/compiler.36424714_0"
        /*0030*/ 	.string	"-arch sm_100 -m 64 "



//--------------------- .note.nv.cuinfo           --------------------------
	.section	.note.nv.cuinfo,"",@"SHT_NOTE"
	.sectionflags	@"SHF_NOTE_NV_CUINFO"
        /*0018*/ 	.short	0x0002
        /*001a*/ 	.short	0x0064
        /*001c*/ 	.short	0x0082
	.zero		2


//--------------------- .nv.info                  --------------------------
	.section	.nv.info,"",@"SHT_CUDA_INFO"
	.align	4


	//----- nvinfo : EIATTR_REGCOUNT
	.align		4
        /*0000*/ 	.byte	0x04, 0x2f
        /*0002*/ 	.short	(.L_1 - .L_0)
	.align		4
.L_0:
        /*0004*/ 	.word	index@(_Z3addPiS_iS_)
        /*0008*/ 	.word	0x00000014


	//----- nvinfo : EIATTR_FRAME_SIZE
	.align		4
.L_1:
        /*000c*/ 	.byte	0x04, 0x11
        /*000e*/ 	.short	(.L_3 - .L_2)
	.align		4
.L_2:
        /*0010*/ 	.word	index@(_Z3addPiS_iS_)
        /*0014*/ 	.word	0x00000000


	//----- nvinfo : EIATTR_MIN_STACK_SIZE
	.align		4
.L_3:
        /*0018*/ 	.byte	0x04, 0x12
        /*001a*/ 	.short	(.L_5 - .L_4)
	.align		4
.L_4:
        /*001c*/ 	.word	index@(_Z3addPiS_iS_)
        /*0020*/ 	.word	0x00000000
.L_5:


//--------------------- .nv.compat                --------------------------
	.section	.nv.compat,"",@"SHT_CUDA_COMPAT_INFO"
	.align	4
        /*0000*/ 	.byte	0x02, 0x09, 0x00, 0x00, 0x02, 0x02, 0x01, 0x00, 0x02, 0x05, 0x05, 0x00, 0x03, 0x07, 0x01, 0x01
        /*0010*/ 	.byte	0x02, 0x03, 0x00, 0x00, 0x02, 0x06, 0x01, 0x00, 0x04, 0x0b, 0x08, 0x00, 0x09, 0x00, 0x00, 0x00
        /*0020*/ 	.byte	0x00, 0x00, 0x00, 0x00


//--------------------- .nv.info._Z3addPiS_iS_    --------------------------
	.section	.nv.info._Z3addPiS_iS_,"",@"SHT_CUDA_INFO"
	.sectionflags	@""
	.align	4


	//----- nvinfo : EIATTR_CUDA_API_VERSION
	.align		4
        /*0000*/ 	.byte	0x04, 0x37
        /*0002*/ 	.short	(.L_7 - .L_6)
.L_6:
        /*0004*/ 	.word	0x00000082


	//----- nvinfo : EIATTR_KPARAM_INFO
	.align		4
.L_7:
        /*0008*/ 	.byte	0x04, 0x17
        /*000a*/ 	.short	(.L_9 - .L_8)
.L_8:
        /*000c*/ 	.word	0x00000000
        /*0010*/ 	.short	0x0003
        /*0012*/ 	.short	0x0018
        /*0014*/ 	.byte	0x00, 0xf5, 0x21, 0x00


	//----- nvinfo : EIATTR_KPARAM_INFO
	.align		4
.L_9:
        /*0018*/ 	.byte	0x04, 0x17
        /*001a*/ 	.short	(.L_11 - .L_10)
.L_10:
        /*001c*/ 	.word	0x00000000
        /*0020*/ 	.short	0x0002
        /*0022*/ 	.short	0x0010
        /*0024*/ 	.byte	0x00, 0xf0, 0x11, 0x00


	//----- nvinfo : EIATTR_KPARAM_INFO
	.align		4
.L_11:
        /*0028*/ 	.byte	0x04, 0x17
        /*002a*/ 	.short	(.L_13 - .L_12)
.L_12:
        /*002c*/ 	.word	0x00000000
        /*0030*/ 	.short	0x0001
        /*0032*/ 	.short	0x0008
        /*0034*/ 	.byte	0x00, 0xf5, 0x21, 0x00


	//----- nvinfo : EIATTR_KPARAM_INFO
	.align		4
.L_13:
        /*0038*/ 	.byte	0x04, 0x17
        /*003a*/ 	.short	(.L_15 - .L_14)
.L_14:
        /*003c*/ 	.word	0x00000000
        /*0040*/ 	.short	0x0000
        /*0042*/ 	.short	0x0000
        /*0044*/ 	.byte	0x00, 0xf5, 0x21, 0x00


	//----- nvinfo : EIATTR_SPARSE_MMA_MASK
	.align		4
.L_15:
        /*0048*/ 	.byte	0x03, 0x50
        /*004a*/ 	.short	0x0000


	//----- nvinfo : EIATTR_MAXREG_COUNT
	.align		4
        /*004c*/ 	.byte	0x03, 0x1b
        /*004e*/ 	.short	0x00ff


	//----- nvinfo : EIATTR_MERCURY_ISA_VERSION
	.align		4
        /*0050*/ 	.byte	0x03, 0x5f
        /*0052*/ 	.short	0x0101


	//----- nvinfo : EIATTR_VRC_CTA_INIT_COUNT
	.align		4
        /*0054*/ 	.byte	0x02, 0x4a
	.zero		1
	.zero		1


	//----- nvinfo : EIATTR_EXIT_INSTR_OFFSETS
	.align		4
        /*0058*/ 	.byte	0x04, 0x1c
        /*005a*/ 	.short	(.L_17 - .L_16)


	//   ....[0]....
.L_16:
        /*005c*/ 	.word	0x00000030


	//   ....[1]....
        /*0060*/ 	.word	0x00000770


	//   ....[2]....
        /*0064*/ 	.word	0x00000ac0


	//   ....[3]....
        /*0068*/ 	.word	0x00000cd0


	//   ....[4]....
        /*006c*/ 	.word	0x00000df0


	//----- nvinfo : EIATTR_CBANK_PARAM_SIZE
	.align		4
.L_17:
        /*0070*/ 	.byte	0x03, 0x19
        /*0072*/ 	.short	0x0020


	//----- nvinfo : EIATTR_PARAM_CBANK
	.align		4
        /*0074*/ 	.byte	0x04, 0x0a
        /*0076*/ 	.short	(.L_19 - .L_18)
	.align		4
.L_18:
        /*0078*/ 	.word	index@(.nv.constant0._Z3addPiS_iS_)
        /*007c*/ 	.short	0x0380
        /*007e*/ 	.short	0x0020


	//----- nvinfo : EIATTR_SW_WAR
	.align		4
.L_19:
        /*0080*/ 	.byte	0x04, 0x36
        /*0082*/ 	.short	(.L_21 - .L_20)
.L_20:
        /*0084*/ 	.word	0x00000008
.L_21:


//--------------------- .nv.callgraph             --------------------------
	.section	.nv.callgraph,"",@"SHT_CUDA_CALLGRAPH"
	.align	4
	.sectionentsize	8
	.align		4
        /*0000*/ 	.word	0x00000000
	.align		4
        /*0004*/ 	.word	0xffffffff
	.align		4
        /*0008*/ 	.word	0x00000000
	.align		4
        /*000c*/ 	.word	0xfffffffe
	.align		4
        /*0010*/ 	.word	0x00000000
	.align		4
        /*0014*/ 	.word	0xfffffffd
	.align		4
        /*0018*/ 	.word	0x00000000
	.align		4
        /*001c*/ 	.word	0xfffffffc


//--------------------- .text._Z3addPiS_iS_       --------------------------
	.section	.text._Z3addPiS_iS_,"ax",@progbits
	.align	128
        .global         _Z3addPiS_iS_
        .type           _Z3addPiS_iS_,@function
        .size           _Z3addPiS_iS_,(.L_x_6 - _Z3addPiS_iS_)
        .other          _Z3addPiS_iS_,@"STO_CUDA_ENTRY STV_DEFAULT"
_Z3addPiS_iS_:
.text._Z3addPiS_iS_:
[----:B------:R-:W-:Y:S08]  /*0000*/  LDC R1, c[0x0][0x37c] ;  /* 0x0000df00ff017b82 */ /* 0x000ff00000000800 */
[----:B------:R-:W0:Y:S02]  /*0010*/  LDC R2, c[0x0][0x390] ;  /* 0x0000e400ff027b82 */ /* 0x000e240000000800 */
[----:B0-----:R-:W-:-:S13]  /*0020*/  ISETP.GE.AND P0, PT, R2, 0x1, PT ;  /* 0x000000010200780c */ /* 0x001fda0003f06270 */
[----:B------:R-:W-:Y:S05]  /*0030*/  @!P0 EXIT ;  /* 0x000000000000894d */ /* 0x000fea0003800000 */
[----:B------:R-:W0:Y:S01]  /*0040*/  S2R R3, SR_TID.X ;  /* 0x0000000000037919 */ /* 0x000e220000002100 */
[----:B------:R-:W0:Y:S01]  /*0050*/  LDCU UR4, c[0x0][0x360] ;  /* 0x00006c00ff0477ac */ /* 0x000e220008000800 */
[C---:B------:R-:W-:Y:S01]  /*0060*/  ISETP.GE.U32.AND P1, PT, R2.reuse, 0x10, PT ;  /* 0x000000100200780c */ /* 0x040fe20003f26070 */
[----:B------:R-:W0:Y:S01]  /*0070*/  S2R R0, SR_CTAID.X ;  /* 0x0000000000007919 */ /* 0x000e220000002500 */
[----:B------:R-:W-:Y:S01]  /*0080*/  LOP3.LUT R14, R2, 0xf, RZ, 0xc0, !PT ;  /* 0x0000000f020e7812 */ /* 0x000fe200078ec0ff */
[----:B------:R-:W1:Y:S03]  /*0090*/  LDCU.64 UR10, c[0x0][0x358] ;  /* 0x00006b00ff0a77ac */ /* 0x000e660008000a00 */
[----:B------:R-:W-:Y:S01]  /*00a0*/  ISETP.NE.AND P0, PT, R14, RZ, PT ;  /* 0x000000ff0e00720c */ /* 0x000fe20003f05270 */
[----:B0-----:R-:W-:Y:S02]  /*00b0*/  IMAD R3, R0, UR4, R3 ;  /* 0x0000000400037c24 */ /* 0x001fe4000f8e0203 */
[----:B------:R-:W-:-:S02]  /*00c0*/  HFMA2 R0, -RZ, RZ, 0, 0 ;  /* 0x00000000ff007431 */ /* 0x000fc400000001ff */
[----:B------:R-:W-:Y:S02]  /*00d0*/  IMAD R3, R3, R2, RZ ;  /* 0x0000000203037224 */ /* 0x000fe400078e02ff */
[----:B-1----:R-:W-:Y:S06]  /*00e0*/  @!P1 BRA `(.L_x_0) ;  /* 0x0000000400a09947 */ /* 0x002fec0003800000 */
[----:B------:R-:W0:Y:S01]  /*00f0*/  LDCU.128 UR12, c[0x0][0x380] ;  /* 0x00007000ff0c77ac */ /* 0x000e220008000c00 */
[----:B------:R-:W-:Y:S01]  /*0100*/  LOP3.LUT R0, R2, 0x7ffffff0, RZ, 0xc0, !PT ;  /* 0x7ffffff002007812 */ /* 0x000fe200078ec0ff */
[----:B------:R-:W-:Y:S01]  /*0110*/  IMAD.MOV.U32 R10, RZ, RZ, R3 ;  /* 0x000000ffff0a7224 */ /* 0x000fe200078e0003 */
[----:B------:R-:W1:Y:S02]  /*0120*/  LDCU.64 UR8, c[0x0][0x398] ;  /* 0x00007300ff0877ac */ /* 0x000e640008000a00 */
[----:B------:R-:W-:Y:S01]  /*0130*/  IADD3 R11, PT, PT, -R0, RZ, RZ ;  /* 0x000000ff000b7210 */ /* 0x000fe20007ffe1ff */
[----:B0-----:R-:W-:Y:S02]  /*0140*/  UIADD3 UR6, UP1, UPT, UR12, 0x20, URZ ;  /* 0x000000200c067890 */ /* 0x001fe4000ff3e0ff */
[----:B------:R-:W-:Y:S02]  /*0150*/  UIADD3 UR4, UP2, UPT, UR14, 0x20, URZ ;  /* 0x000000200e047890 */ /* 0x000fe4000ff5e0ff */
[----:B-1----:R-:W-:-:S02]  /*0160*/  UIADD3 UR8, UP0, UPT, UR8, 0x20, URZ ;  /* 0x0000002008087890 */ /* 0x002fc4000ff1e0ff */
[----:B------:R-:W-:Y:S02]  /*0170*/  UIADD3.X UR7, UPT, UPT, URZ, UR13, URZ, UP1, !UPT ;  /* 0x0000000dff077290 */ /* 0x000fe40008ffe4ff */
[----:B------:R-:W-:Y:S02]  /*0180*/  UIADD3.X UR5, UPT, UPT, URZ, UR15, URZ, UP2, !UPT ;  /* 0x0000000fff057290 */ /* 0x000fe400097fe4ff */
[----:B------:R-:W-:-:S12]  /*0190*/  UIADD3.X UR9, UPT, UPT, URZ, UR9, URZ, UP0, !UPT ;  /* 0x00000009ff097290 */ /* 0x000fd800087fe4ff */
.L_x_1:
[----:B-1----:R-:W-:Y:S01]  /*01a0*/  MOV R5, UR9 ;  /* 0x0000000900057c02 */ /* 0x002fe20008000f00 */
[----:B------:R-:W-:Y:S01]  /*01b0*/  IMAD.U32 R4, RZ, RZ, UR8 ;  /* 0x00000008ff047e24 */ /* 0x000fe2000f8e00ff */
[----:B------:R-:W-:Y:S01]  /*01c0*/  MOV R7, UR7 ;  /* 0x0000000700077c02 */ /* 0x000fe20008000f00 */
[----:B------:R-:W-:Y:S01]  /*01d0*/  IMAD.U32 R6, RZ, RZ, UR6 ;  /* 0x00000006ff067e24 */ /* 0x000fe2000f8e00ff */
[----:B------:R-:W-:Y:S01]  /*01e0*/  MOV R9, UR5 ;  /* 0x0000000500097c02 */ /* 0x000fe20008000f00 */
[----:B------:R-:W-:Y:S02]  /*01f0*/  IMAD.U32 R8, RZ, RZ, UR4 ;  /* 0x00000004ff087e24 */ /* 0x000fe4000f8e00ff */
[----:B------:R-:W-:-:S04]  /*0200*/  IMAD.WIDE R4, R10, 0x4, R4 ;  /* 0x000000040a047825 */ /* 0x000fc800078e0204 */
[C---:B------:R-:W-:Y:S01]  /*0210*/  IMAD.WIDE R6, R10.reuse, 0x4, R6 ;  /* 0x000000040a067825 */ /* 0x040fe200078e0206 */
[----:B------:R-:W-:Y:S03]  /*0220*/  STG.E desc[UR10][R4.64+-0x20], RZ ;  /* 0xffffe0ff04007986 */ /* 0x000fe6000c10190a */
[----:B------:R-:W-:Y:S01]  /*0230*/  IMAD.WIDE R8, R10, 0x4, R8 ;  /* 0x000000040a087825 */ /* 0x000fe200078e0208 */
[----:B------:R-:W2:Y:S04]  /*0240*/  LDG.E R12, desc[UR10][R6.64+-0x20] ;  /* 0xffffe00a060c7981 */ /* 0x000ea8000c1e1900 */
[----:B------:R-:W2:Y:S04]  /*0250*/  LDG.E R13, desc[UR10][R8.64+-0x20] ;  /* 0xffffe00a080d7981 */ /* 0x000ea8000c1e1900 */
[----:B------:R-:W-:Y:S01]  /*0260*/  STG.E desc[UR10][R4.64+-0x1c], RZ ;  /* 0xffffe4ff04007986 */ /* 0x000fe2000c10190a */
[----:B--2---:R-:W-:-:S05]  /*0270*/  IMAD.IADD R13, R12, 0x1, R13 ;  /* 0x000000010c0d7824 */ /* 0x004fca00078e020d */
[----:B------:R0:W-:Y:S04]  /*0280*/  STG.E desc[UR10][R4.64+-0x20], R13 ;  /* 0xffffe00d04007986 */ /* 0x0001e8000c10190a */
[----:B------:R-:W2:Y:S04]  /*0290*/  LDG.E R12, desc[UR10][R6.64+-0x1c] ;  /* 0xffffe40a060c7981 */ /* 0x000ea8000c1e1900 */
[----:B------:R-:W2:Y:S04]  /*02a0*/  LDG.E R15, desc[UR10][R8.64+-0x1c] ;  /* 0xffffe40a080f7981 */ /* 0x000ea8000c1e1900 */
[----:B------:R-:W-:Y:S01]  /*02b0*/  STG.E desc[UR10][R4.64+-0x18], RZ ;  /* 0xffffe8ff04007986 */ /* 0x000fe2000c10190a */
[----:B--2---:R-:W-:-:S05]  /*02c0*/  IADD3 R15, PT, PT, R12, R15, RZ ;  /* 0x0000000f0c0f7210 */ /* 0x004fca0007ffe0ff */
[----:B------:R1:W-:Y:S04]  /*02d0*/  STG.E desc[UR10][R4.64+-0x1c], R15 ;  /* 0xffffe40f04007986 */ /* 0x0003e8000c10190a */
[----:B------:R-:W2:Y:S04]  /*02e0*/  LDG.E R12, desc[UR10][R6.64+-0x18] ;  /* 0xffffe80a060c7981 */ /* 0x000ea8000c1e1900 */
[----:B------:R-:W2:Y:S04]  /*02f0*/  LDG.E R17, desc[UR10][R8.64+-0x18] ;  /* 0xffffe80a08117981 */ /* 0x000ea8000c1e1900 */
[----:B------:R-:W-:Y:S01]  /*0300*/  STG.E desc[UR10][R4.64+-0x14], RZ ;  /* 0xffffecff04007986 */ /* 0x000fe2000c10190a */
[----:B--2---:R-:W-:-:S05]  /*0310*/  IMAD.IADD R17, R12, 0x1, R17 ;  /* 0x000000010c117824 */ /* 0x004fca00078e0211 */
[----:B------:R2:W-:Y:S04]  /*0320*/  STG.E desc[UR10][R4.64+-0x18], R17 ;  /* 0xffffe81104007986 */ /* 0x0005e8000c10190a */
[----:B------:R-:W3:Y:S04]  /*0330*/  LDG.E R12, desc[UR10][R6.64+-0x14] ;  /* 0xffffec0a060c7981 */ /* 0x000ee8000c1e1900 */
[----:B0-----:R-:W3:Y:S04]  /*0340*/  LDG.E R13, desc[UR10][R8.64+-0x14] ;  /* 0xffffec0a080d7981 */ /* 0x001ee8000c1e1900 */
[----:B------:R-:W-:Y:S01]  /*0350*/  STG.E desc[UR10][R4.64+-0x10], RZ ;  /* 0xfffff0ff04007986 */ /* 0x000fe2000c10190a */
[----:B---3--:R-:W-:-:S05]  /*0360*/  IADD3 R13, PT, PT, R12, R13, RZ ;  /* 0x0000000d0c0d7210 */ /* 0x008fca0007ffe0ff */
[----:B------:R0:W-:Y:S04]  /*0370*/  STG.E desc[UR10][R4.64+-0x14], R13 ;  /* 0xffffec0d04007986 */ /* 0x0001e8000c10190a */
[----:B------:R-:W3:Y:S04]  /*0380*/  LDG.E R12, desc[UR10][R6.64+-0x10] ;  /* 0xfffff00a060c7981 */ /* 0x000ee8000c1e1900 */
[----:B-1----:R-:W3:Y:S04]  /*0390*/  LDG.E R15, desc[UR10][R8.64+-0x10] ;  /* 0xfffff00a080f7981 */ /* 0x002ee8000c1e1900 */
[----:B------:R-:W-:Y:S01]  /*03a0*/  STG.E desc[UR10][R4.64+-0xc], RZ ;  /* 0xfffff4ff04007986 */ /* 0x000fe2000c10190a */
[----:B---3--:R-:W-:-:S05]  /*03b0*/  IMAD.IADD R15, R12, 0x1, R15 ;  /* 0x000000010c0f7824 */ /* 0x008fca00078e020f */
[----:B------:R1:W-:Y:S04]  /*03c0*/  STG.E desc[UR10][R4.64+-0x10], R15 ;  /* 0xfffff00f04007986 */ /* 0x0003e8000c10190a */
[----:B------:R-:W3:Y:S04]  /*03d0*/  LDG.E R12, desc[UR10][R6.64+-0xc] ;  /* 0xfffff40a060c7981 */ /* 0x000ee8000c1e1900 */
[----:B--2---:R-:W3:Y:S04]  /*03e0*/  LDG.E R17, desc[UR10][R8.64+-0xc] ;  /* 0xfffff40a08117981 */ /* 0x004ee8000c1e1900 */
[----:B------:R-:W-:Y:S01]  /*03f0*/  STG.E desc[UR10][R4.64+-0x8], RZ ;  /* 0xfffff8ff04007986 */ /* 0x000fe2000c10190a */
[----:B---3--:R-:W-:-:S05]  /*0400*/  IADD3 R17, PT, PT, R12, R17, RZ ;  /* 0x000000110c117210 */ /* 0x008fca0007ffe0ff */
[----:B------:R2:W-:Y:S04]  /*0410*/  STG.E desc[UR10][R4.64+-0xc], R17 ;  /* 0xfffff41104007986 */ /* 0x0005e8000c10190a */
[----:B------:R-:W3:Y:S04]  /*0420*/  LDG.E R12, desc[UR10][R6.64+-0x8] ;  /* 0xfffff80a060c7981 */ /* 0x000ee8000c1e1900 */
[----:B0-----:R-:W3:Y:S04]  /*0430*/  LDG.E R13, desc[UR10][R8.64+-0x8] ;  /* 0xfffff80a080d7981 */ /* 0x001ee8000c1e1900 */
[----:B------:R-:W-:Y:S01]  /*0440*/  STG.E desc[UR10][R4.64+-0x4], RZ ;  /* 0xfffffcff04007986 */ /* 0x000fe2000c10190a */
[----:B---3--:R-:W-:-:S05]  /*0450*/  IMAD.IADD R13, R12, 0x1, R13 ;  /* 0x000000010c0d7824 */ /* 0x008fca00078e020d */
[----:B------:R0:W-:Y:S04]  /*0460*/  STG.E desc[UR10][R4.64+-0x8], R13 ;  /* 0xfffff80d04007986 */ /* 0x0001e8000c10190a */
[----:B------:R-:W3:Y:S04]  /*0470*/  LDG.E R12, desc[UR10][R6.64+-0x4] ;  /* 0xfffffc0a060c7981 */ /* 0x000ee8000c1e1900 */
[----:B-1----:R-:W3:Y:S04]  /*0480*/  LDG.E R15, desc[UR10][R8.64+-0x4] ;  /* 0xfffffc0a080f7981 */ /* 0x002ee8000c1e1900 */
[----:B------:R-:W-:Y:S01]  /*0490*/  STG.E desc[UR10][R4.64], RZ ;  /* 0x000000ff04007986 */ /* 0x000fe2000c10190a */
[----:B---3--:R-:W-:-:S05]  /*04a0*/  IADD3 R15, PT, PT, R12, R15, RZ ;  /* 0x0000000f0c0f7210 */ /* 0x008fca0007ffe0ff */
[----:B------:R1:W-:Y:S04]  /*04b0*/  STG.E desc[UR10][R4.64+-0x4], R15 ;  /* 0xfffffc0f04007986 */ /* 0x0003e8000c10190a */
[----:B------:R-:W3:Y:S04]  /*04c0*/  LDG.E R12, desc[UR10][R6.64] ;  /* 0x0000000a060c7981 */ /* 0x000ee8000c1e1900 */
[----:B--2---:R-:W3:Y:S04]  /*04d0*/  LDG.E R17, desc[UR10][R8.64] ;  /* 0x0000000a08117981 */ /* 0x004ee8000c1e1900 */
[----:B------:R-:W-:Y:S01]  /*04e0*/  STG.E desc[UR10][R4.64+0x4], RZ ;  /* 0x000004ff04007986 */ /* 0x000fe2000c10190a */
[----:B---3--:R-:W-:-:S05]  /*04f0*/  IMAD.IADD R17, R12, 0x1, R17 ;  /* 0x000000010c117824 */ /* 0x008fca00078e0211 */
        /* <DEDUP_REMOVED lines=23> */
[----:B------:R1:W-:Y:S01]  /*0670*/  STG.E desc[UR10][R4.64+0x18], RZ ;  /* 0x000018ff04007986 */ /* 0x0003e2000c10190a */
[----:B---3--:R-:W-:-:S05]  /*0680*/  IADD3 R15, PT, PT, R12, R15, RZ ;  /* 0x0000000f0c0f7210 */ /* 0x008fca0007ffe0ff */
[----:B------:R1:W-:Y:S04]  /*0690*/  STG.E desc[UR10][R4.64+0x14], R15 ;  /* 0x0000140f04007986 */ /* 0x0003e8000c10190a */
[----:B------:R-:W3:Y:S04]  /*06a0*/  LDG.E R12, desc[UR10][R6.64+0x18] ;  /* 0x0000180a060c7981 */ /* 0x000ee8000c1e1900 */
[----:B--2---:R-:W3:Y:S04]  /*06b0*/  LDG.E R17, desc[UR10][R8.64+0x18] ;  /* 0x0000180a08117981 */ /* 0x004ee8000c1e1900 */
[----:B------:R1:W-:Y:S01]  /*06c0*/  STG.E desc[UR10][R4.64+0x1c], RZ ;  /* 0x00001cff04007986 */ /* 0x0003e2000c10190a */
[----:B------:R-:W-:-:S02]  /*06d0*/  VIADD R11, R11, 0x10 ;  /* 0x000000100b0b7836 */ /* 0x000fc40000000000 */
[----:B---3--:R-:W-:-:S05]  /*06e0*/  IMAD.IADD R17, R12, 0x1, R17 ;  /* 0x000000010c117824 */ /* 0x008fca00078e0211 */
[----:B------:R1:W-:Y:S04]  /*06f0*/  STG.E desc[UR10][R4.64+0x18], R17 ;  /* 0x0000181104007986 */ /* 0x0003e8000c10190a */
[----:B------:R-:W2:Y:S04]  /*0700*/  LDG.E R12, desc[UR10][R6.64+0x1c] ;  /* 0x00001c0a060c7981 */ /* 0x000ea8000c1e1900 */
[----:B0-----:R-:W2:Y:S01]  /*0710*/  LDG.E R13, desc[UR10][R8.64+0x1c] ;  /* 0x00001c0a080d7981 */ /* 0x001ea2000c1e1900 */
[----:B------:R-:W-:Y:S02]  /*0720*/  ISETP.NE.AND P1, PT, R11, RZ, PT ;  /* 0x000000ff0b00720c */ /* 0x000fe40003f25270 */
[----:B------:R-:W-:-:S02]  /*0730*/  IADD3 R10, PT, PT, R10, 0x10, RZ ;  /* 0x000000100a0a7810 */ /* 0x000fc40007ffe0ff */
[----:B--2---:R-:W-:-:S05]  /*0740*/  IADD3 R13, PT, PT, R12, R13, RZ ;  /* 0x0000000d0c0d7210 */ /* 0x004fca0007ffe0ff */
[----:B------:R1:W-:Y:S04]  /*0750*/  STG.E desc[UR10][R4.64+0x1c], R13 ;  /* 0x00001c0d04007986 */ /* 0x0003e8000c10190a */
[----:B------:R-:W-:Y:S05]  /*0760*/  @P1 BRA `(.L_x_1) ;  /* 0xfffffff8008c1947 */ /* 0x000fea000383ffff */
.L_x_0:
[----:B------:R-:W-:Y:S05]  /*0770*/  @!P0 EXIT ;  /* 0x000000000000894d */ /* 0x000fea0003800000 */
[----:B------:R-:W-:Y:S02]  /*0780*/  ISETP.GE.U32.AND P0, PT, R14, 0x8, PT ;  /* 0x000000080e00780c */ /* 0x000fe40003f06070 */
[----:B------:R-:W-:-:S04]  /*0790*/  LOP3.LUT R12, R2, 0x7, RZ, 0xc0, !PT ;  /* 0x00000007020c7812 */ /* 0x000fc800078ec0ff */
[----:B------:R-:W-:-:S07]  /*07a0*/  ISETP.NE.AND P1, PT, R12, RZ, PT ;  /* 0x000000ff0c00720c */ /* 0x000fce0003f25270 */
[----:B------:R-:W-:Y:S06]  /*07b0*/  @!P0 BRA `(.L_x_2) ;  /* 0x0000000000c08947 */ /* 0x000fec0003800000 */
[----:B-1----:R-:W0:Y:S01]  /*07c0*/  LDC.64 R4, c[0x0][0x398] ;  /* 0x0000e600ff047b82 */ /* 0x002e220000000a00 */
[----:B------:R-:W-:-:S07]  /*07d0*/  IMAD.IADD R11, R3, 0x1, R0 ;  /* 0x00000001030b7824 */ /* 0x000fce00078e0200 */
[----:B------:R-:W1:Y:S08]  /*07e0*/  LDC.64 R6, c[0x0][0x380] ;  /* 0x0000e000ff067b82 */ /* 0x000e700000000a00 */
[----:B------:R-:W2:Y:S01]  /*07f0*/  LDC.64 R8, c[0x0][0x388] ;  /* 0x0000e200ff087b82 */ /* 0x000ea20000000a00 */
[----:B0-----:R-:W-:-:S05]  /*0800*/  IMAD.WIDE R4, R11, 0x4, R4 ;  /* 0x000000040b047825 */ /* 0x001fca00078e0204 */
[----:B------:R-:W-:Y:S01]  /*0810*/  STG.E desc[UR10][R4.64], RZ ;  /* 0x000000ff04007986 */ /* 0x000fe2000c10190a */
[----:B-1----:R-:W-:-:S05]  /*0820*/  IMAD.WIDE R6, R11, 0x4, R6 ;  /* 0x000000040b067825 */ /* 0x002fca00078e0206 */
[----:B------:R-:W3:Y:S01]  /*0830*/  LDG.E R10, desc[UR10][R6.64] ;  /* 0x0000000a060a7981 */ /* 0x000ee2000c1e1900 */
[----:B--2---:R-:W-:-:S05]  /*0840*/  IMAD.WIDE R8, R11, 0x4, R8 ;  /* 0x000000040b087825 */ /* 0x004fca00078e0208 */
[----:B------:R-:W3:Y:S04]  /*0850*/  LDG.E R11, desc[UR10][R8.64] ;  /* 0x0000000a080b7981 */ /* 0x000ee8000c1e1900 */
[----:B------:R-:W-:Y:S01]  /*0860*/  STG.E desc[UR10][R4.64+0x4], RZ ;  /* 0x000004ff04007986 */ /* 0x000fe2000c10190a */
[----:B---3--:R-:W-:-:S05]  /*0870*/  IADD3 R11, PT, PT, R10, R11, RZ ;  /* 0x0000000b0a0b7210 */ /* 0x008fca0007ffe0ff */
[----:B------:R0:W-:Y:S04]  /*0880*/  STG.E desc[UR10][R4.64], R11 ;  /* 0x0000000b04007986 */ /* 0x0001e8000c10190a */
        /* <DEDUP_REMOVED lines=22> */
[----:B------:R2:W-:Y:S01]  /*09f0*/  STG.E desc[UR10][R4.64+0x18], RZ ;  /* 0x000018ff04007986 */ /* 0x0005e2000c10190a */
[----:B---3--:R-:W-:-:S05]  /*0a00*/  IMAD.IADD R15, R10, 0x1, R15 ;  /* 0x000000010a0f7824 */ /* 0x008fca00078e020f */
[----:B------:R2:W-:Y:S04]  /*0a10*/  STG.E desc[UR10][R4.64+0x14], R15 ;  /* 0x0000140f04007986 */ /* 0x0005e8000c10190a */
[----:B------:R-:W3:Y:S04]  /*0a20*/  LDG.E R10, desc[UR10][R6.64+0x18] ;  /* 0x0000180a060a7981 */ /* 0x000ee8000c1e1900 */
[----:B0-----:R-:W3:Y:S04]  /*0a30*/  LDG.E R11, desc[UR10][R8.64+0x18] ;  /* 0x0000180a080b7981 */ /* 0x001ee8000c1e1900 */
[----:B------:R2:W-:Y:S01]  /*0a40*/  STG.E desc[UR10][R4.64+0x1c], RZ ;  /* 0x00001cff04007986 */ /* 0x0005e2000c10190a */
[----:B---3--:R-:W-:-:S05]  /*0a50*/  IADD3 R11, PT, PT, R10, R11, RZ ;  /* 0x0000000b0a0b7210 */ /* 0x008fca0007ffe0ff */
[----:B------:R2:W-:Y:S04]  /*0a60*/  STG.E desc[UR10][R4.64+0x18], R11 ;  /* 0x0000180b04007986 */ /* 0x0005e8000c10190a */
[----:B------:R-:W3:Y:S04]  /*0a70*/  LDG.E R10, desc[UR10][R6.64+0x1c] ;  /* 0x00001c0a060a7981 */ /* 0x000ee8000c1e1900 */
[----:B-1----:R-:W3:Y:S01]  /*0a80*/  LDG.E R13, desc[UR10][R8.64+0x1c] ;  /* 0x00001c0a080d7981 */ /* 0x002ee2000c1e1900 */
[----:B------:R-:W-:Y:S01]  /*0a90*/  IADD3 R0, PT, PT, R0, 0x8, RZ ;  /* 0x0000000800007810 */ /* 0x000fe20007ffe0ff */
[----:B---3--:R-:W-:-:S05]  /*0aa0*/  IMAD.IADD R13, R10, 0x1, R13 ;  /* 0x000000010a0d7824 */ /* 0x008fca00078e020d */
[----:B------:R2:W-:Y:S02]  /*0ab0*/  STG.E desc[UR10][R4.64+0x1c], R13 ;  /* 0x00001c0d04007986 */ /* 0x0005e4000c10190a */
.L_x_2:
[----:B------:R-:W-:Y:S05]  /*0ac0*/  @!P1 EXIT ;  /* 0x000000000000994d */ /* 0x000fea0003800000 */
[----:B------:R-:W-:Y:S02]  /*0ad0*/  ISETP.GE.U32.AND P0, PT, R12, 0x4, PT ;  /* 0x000000040c00780c */ /* 0x000fe40003f06070 */
[----:B------:R-:W-:-:S04]  /*0ae0*/  LOP3.LUT R2, R2, 0x3, RZ, 0xc0, !PT ;  /* 0x0000000302027812 */ /* 0x000fc800078ec0ff */
[----:B------:R-:W-:-:S07]  /*0af0*/  ISETP.NE.AND P1, PT, R2, RZ, PT ;  /* 0x000000ff0200720c */ /* 0x000fce0003f25270 */
[----:B------:R-:W-:Y:S06]  /*0b00*/  @!P0 BRA `(.L_x_3) ;  /* 0x0000000000708947 */ /* 0x000fec0003800000 */
[----:B-12---:R-:W0:Y:S01]  /*0b10*/  LDC.64 R4, c[0x0][0x398] ;  /* 0x0000e600ff047b82 */ /* 0x006e220000000a00 */
        /* <DEDUP_REMOVED lines=14> */
[----:B------:R3:W-:Y:S01]  /*0c00*/  STG.E desc[UR10][R4.64+0x8], RZ ;  /* 0x000008ff04007986 */ /* 0x0007e2000c10190a */
[----:B--2---:R-:W-:-:S05]  /*0c10*/  IMAD.IADD R13, R10, 0x1, R13 ;  /* 0x000000010a0d7824 */ /* 0x004fca00078e020d */
[----:B------:R3:W-:Y:S04]  /*0c20*/  STG.E desc[UR10][R4.64+0x4], R13 ;  /* 0x0000040d04007986 */ /* 0x0007e8000c10190a */
[----:B------:R-:W2:Y:S04]  /*0c30*/  LDG.E R10, desc[UR10][R6.64+0x8] ;  /* 0x0000080a060a7981 */ /* 0x000ea8000c1e1900 */
[----:B------:R-:W2:Y:S04]  /*0c40*/  LDG.E R15, desc[UR10][R8.64+0x8] ;  /* 0x0000080a080f7981 */ /* 0x000ea8000c1e1900 */
[----:B------:R3:W-:Y:S01]  /*0c50*/  STG.E desc[UR10][R4.64+0xc], RZ ;  /* 0x00000cff04007986 */ /* 0x0007e2000c10190a */
[----:B--2---:R-:W-:-:S05]  /*0c60*/  IADD3 R15, PT, PT, R10, R15, RZ ;  /* 0x0000000f0a0f7210 */ /* 0x004fca0007ffe0ff */
[----:B------:R3:W-:Y:S04]  /*0c70*/  STG.E desc[UR10][R4.64+0x8], R15 ;  /* 0x0000080f04007986 */ /* 0x0007e8000c10190a */
[----:B------:R-:W2:Y:S04]  /*0c80*/  LDG.E R10, desc[UR10][R6.64+0xc] ;  /* 0x00000c0a060a7981 */ /* 0x000ea8000c1e1900 */
[----:B0-----:R-:W2:Y:S01]  /*0c90*/  LDG.E R11, desc[UR10][R8.64+0xc] ;  /* 0x00000c0a080b7981 */ /* 0x001ea2000c1e1900 */
[----:B------:R-:W-:Y:S01]  /*0ca0*/  IADD3 R0, PT, PT, R0, 0x4, RZ ;  /* 0x0000000400007810 */ /* 0x000fe20007ffe0ff */
[----:B--2---:R-:W-:-:S05]  /*0cb0*/  IMAD.IADD R11, R10, 0x1, R11 ;  /* 0x000000010a0b7824 */ /* 0x004fca00078e020b */
[----:B------:R3:W-:Y:S02]  /*0cc0*/  STG.E desc[UR10][R4.64+0xc], R11 ;  /* 0x00000c0b04007986 */ /* 0x0007e4000c10190a */
.L_x_3:
[----:B------:R-:W-:Y:S05]  /*0cd0*/  @!P1 EXIT ;  /* 0x000000000000994d */ /* 0x000fea0003800000 */
[----:B-123--:R-:W0:Y:S01]  /*0ce0*/  LDC.64 R12, c[0x0][0x398] ;  /* 0x0000e600ff0c7b82 */ /* 0x00ee220000000a00 */
[----:B------:R-:W-:Y:S01]  /*0cf0*/  IMAD.IADD R15, R3, 0x1, R0 ;  /* 0x00000001030f7824 */ /* 0x000fe200078e0200 */
[----:B------:R-:W-:-:S06]  /*0d00*/  IADD3 R0, PT, PT, -R2, RZ, RZ ;  /* 0x000000ff02007210 */ /* 0x000fcc0007ffe1ff */
[----:B------:R-:W1:Y:S08]  /*0d10*/  LDC.64 R10, c[0x0][0x380] ;  /* 0x0000e000ff0a7b82 */ /* 0x000e700000000a00 */
[----:B------:R-:W2:Y:S02]  /*0d20*/  LDC.64 R8, c[0x0][0x388] ;  /* 0x0000e200ff087b82 */ /* 0x000ea40000000a00 */
.L_x_4:
[----:B0--3--:R-:W-:-:S04]  /*0d30*/  IMAD.WIDE R6, R15, 0x4, R12 ;  /* 0x000000040f067825 */ /* 0x009fc800078e020c */
[C---:B--2---:R-:W-:Y:S01]  /*0d40*/  IMAD.WIDE R2, R15.reuse, 0x4, R8 ;  /* 0x000000040f027825 */ /* 0x044fe200078e0208 */
[----:B------:R3:W-:Y:S03]  /*0d50*/  STG.E desc[UR10][R6.64], RZ ;  /* 0x000000ff06007986 */ /* 0x0007e6000c10190a */
[----:B-1----:R-:W-:Y:S02]  /*0d60*/  IMAD.WIDE R4, R15, 0x4, R10 ;  /* 0x000000040f047825 */ /* 0x002fe400078e020a */
[----:B------:R-:W2:Y:S04]  /*0d70*/  LDG.E R3, desc[UR10][R2.64] ;  /* 0x0000000a02037981 */ /* 0x000ea8000c1e1900 */
[----:B------:R-:W2:Y:S01]  /*0d80*/  LDG.E R4, desc[UR10][R4.64] ;  /* 0x0000000a04047981 */ /* 0x000ea2000c1e1900 */
[----:B------:R-:W-:-:S02]  /*0d90*/  IADD3 R0, PT, PT, R0, 0x1, RZ ;  /* 0x0000000100007810 */ /* 0x000fc40007ffe0ff */
[----:B------:R-:W-:Y:S02]  /*0da0*/  IADD3 R15, PT, PT, R15, 0x1, RZ ;  /* 0x000000010f0f7810 */ /* 0x000fe40007ffe0ff */
[----:B------:R-:W-:Y:S01]  /*0db0*/  ISETP.NE.AND P0, PT, R0, RZ, PT ;  /* 0x000000ff0000720c */ /* 0x000fe20003f05270 */
[----:B--2---:R-:W-:-:S05]  /*0dc0*/  IMAD.IADD R17, R4, 0x1, R3 ;  /* 0x0000000104117824 */ /* 0x004fca00078e0203 */
[----:B------:R3:W-:Y:S07]  /*0dd0*/  STG.E desc[UR10][R6.64], R17 ;  /* 0x0000001106007986 */ /* 0x0007ee000c10190a */
[----:B------:R-:W-:Y:S05]  /*0de0*/  @P0 BRA `(.L_x_4) ;  /* 0xfffffffc00d00947 */ /* 0x000fea000383ffff */
[----:B------:R-:W-:Y:S05]  /*0df0*/  EXIT ;  /* 0x000000000000794d */ /* 0x000fea0003800000 */
.L_x_5:
[----:B------:R-:W-:-:S00]  /*0e00*/  BRA `(.L_x_5) ;  /* 0xfffffffc00fc7947 */ /* 0x000fc0000383ffff */
[----:B------:R-:W-:-:S00]  /*0e10*/  NOP ;  /* 0x0000000000007918 */ /* 0x000fc00000000000 */
        /* <DEDUP_REMOVED lines=14> */
.L_x_6:


//--------------------- .nv.shared.reserved.0     --------------------------
	.section	.nv.shared.reserved.0,"aw",@nobits
	.weak		__nv_reservedSMEM_offset_0_alias
	.size		__nv_reservedSMEM_offset_0_alias, 0, 64
	.other		__nv_reservedSMEM_offset_0_alias,@"STO_CUDA_RESERVED_SHARED STV_DEFAULT"
__nv_reservedSMEM_offset_0_alias:
	.zero		0
	.zero		64


//--------------------- .nv.constant0._Z3addPiS_iS_ --------------------------
	.section	.nv.constant0._Z3addPiS_iS_,"a",@progbits
	.sectionflags	@""
	.align	4
.nv.constant0._Z3addPiS_iS_:
	.zero		928


//--------------------- SYMBOLS --------------------------

	.type		.nv.reservedSmem.offset0,@object
	.size		.nv.reservedSmem.offset0,0x4
